//
// Generated by NVIDIA NVVM Compiler
//
// Compiler Build ID: CL-36424714
// Cuda compilation tools, release 13.0, V13.0.88
// Based on NVVM 20.0.0
//

.version 9.0
.target sm_100
.address_size 64

	// .globl	_Z17CalculateParallelPjyy

.visible .entry _Z17CalculateParallelPjyy(
	.param .u64 .ptr .align 1 _Z17CalculateParallelPjyy_param_0,
	.param .u64 _Z17CalculateParallelPjyy_param_1,
	.param .u64 _Z17CalculateParallelPjyy_param_2
)
{
	.reg .pred 	%p<5>;
	.reg .b32 	%r<15>;
	.reg .b64 	%rd<16>;

	ld.param.u64 	%rd6, [_Z17CalculateParallelPjyy_param_0];
	ld.param.u64 	%rd8, [_Z17CalculateParallelPjyy_param_1];
	ld.param.u64 	%rd7, [_Z17CalculateParallelPjyy_param_2];
	mov.u32 	%r4, %tid.x;
	mov.u32 	%r5, %ctaid.x;
	mov.u32 	%r6, %ntid.x;
	mad.lo.s32 	%r7, %r5, %r6, %r4;
	cvt.u32.u64 	%r8, %rd7;
	add.s32 	%r9, %r7, %r8;
	cvt.s64.s32 	%rd1, %r9;
	setp.le.u64 	%p1, %rd8, %rd1;
	@%p1 bra 	$L__BB0_8;
	cvt.u32.u64 	%r11, %rd1;
	setp.eq.s32 	%p2, %r11, 1;
	mov.b32 	%r14, 0;
	@%p2 bra 	$L__BB0_7;
	mov.b32 	%r14, 0;
	mov.u64 	%rd14, %rd1;
$L__BB0_3:
	and.b64  	%rd9, %rd14, 1;
	setp.eq.b64 	%p3, %rd9, 1;
	@%p3 bra 	$L__BB0_5;
	shr.u64 	%rd14, %rd14, 1;
	bra.uni 	$L__BB0_6;
$L__BB0_5:
	mad.lo.s64 	%rd14, %rd14, 3, 1;
$L__BB0_6:
	add.s32 	%r14, %r14, 1;
	setp.ne.s64 	%p4, %rd14, 1;
	@%p4 bra 	$L__BB0_3;
$L__BB0_7:
	sub.s64 	%rd10, %rd1, %rd7;
	cvta.to.global.u64 	%rd11, %rd6;
	shl.b64 	%rd12, %rd10, 2;
	add.s64 	%rd13, %rd11, %rd12;
	st.global.u32 	[%rd13], %r14;
$L__BB0_8:
	ret;

}


// ===== COMPILED SASS (sm_100) =====

	.target	sm_100

	.elftype	@"ET_EXEC"


//--------------------- .note.nv.tkinfo           --------------------------
	.section	.note.nv.tkinfo,"",@"SHT_NOTE"
	.sectionflags	@"SHF_NOTE_NV_TKINFO"
	.tkinfo
        /*0018*/ 	.word	0x00000002
        /*0030*/ 	.string	""
        /*0030*/ 	.string	"ptxas"
        /*0030*/ 	.string	"Cuda compilation tools, release 13.0, V13.0.88"
        /*0030*/ 	.string	"Build cuda_13.0.r13.0/compiler.36424714_0"
        /*0030*/ 	.string	"-arch sm_100 -m 64 "



//--------------------- .note.nv.cuinfo           --------------------------
	.section	.note.nv.cuinfo,"",@"SHT_NOTE"
	.sectionflags	@"SHF_NOTE_NV_CUINFO"
        /*0018*/ 	.short	0x0002
        /*001a*/ 	.short	0x0064
        /*001c*/ 	.short	0x0082
	.zero		2


//--------------------- .nv.info                  --------------------------
	.section	.nv.info,"",@"SHT_CUDA_INFO"
	.align	4


	//----- nvinfo : EIATTR_REGCOUNT
	.align		4
        /*0000*/ 	.byte	0x04, 0x2f
        /*0002*/ 	.short	(.L_1 - .L_0)
	.align		4
.L_0:
        /*0004*/ 	.word	index@(_Z17CalculateParallelPjyy)
        /*0008*/ 	.word	0x0000000c


	//----- nvinfo : EIATTR_FRAME_SIZE
	.align		4
.L_1:
        /*000c*/ 	.byte	0x04, 0x11
        /*000e*/ 	.short	(.L_3 - .L_2)
	.align		4
.L_2:
        /*0010*/ 	.word	index@(_Z17CalculateParallelPjyy)
        /*0014*/ 	.word	0x00000000


	//----- nvinfo : EIATTR_MIN_STACK_SIZE
	.align		4
.L_3:
        /*0018*/ 	.byte	0x04, 0x12
        /*001a*/ 	.short	(.L_5 - .L_4)
	.align		4
.L_4:
        /*001c*/ 	.word	index@(_Z17CalculateParallelPjyy)
        /*0020*/ 	.word	0x00000000
.L_5:


//--------------------- .nv.compat                --------------------------
	.section	.nv.compat,"",@"SHT_CUDA_COMPAT_INFO"
	.align	4
        /*0000*/ 	.byte	0x02, 0x09, 0x00, 0x00, 0x02, 0x02, 0x01, 0x00, 0x02, 0x05, 0x05, 0x00, 0x03, 0x07, 0x01, 0x01
        /*0010*/ 	.byte	0x02, 0x03, 0x00, 0x00, 0x02, 0x06, 0x01, 0x00, 0x04, 0x0b, 0x08, 0x00, 0x09, 0x00, 0x00, 0x00
        /*0020*/ 	.byte	0x00, 0x00, 0x00, 0x00


//--------------------- .nv.info._Z17CalculateParallelPjyy --------------------------
	.section	.nv.info._Z17CalculateParallelPjyy,"",@"SHT_CUDA_INFO"
	.sectionflags	@""
	.align	4


	//----- nvinfo : EIATTR_CUDA_API_VERSION
	.align		4
        /*0000*/ 	.byte	0x04, 0x37
        /*0002*/ 	.short	(.L_7 - .L_6)
.L_6:
        /*0004*/ 	.word	0x00000082


	//----- nvinfo : EIATTR_KPARAM_INFO
	.align		4
.L_7:
        /*0008*/ 	.byte	0x04, 0x17
        /*000a*/ 	.short	(.L_9 - .L_8)
.L_8:
        /*000c*/ 	.word	0x00000000
        /*0010*/ 	.short	0x0002
        /*0012*/ 	.short	0x0010
        /*0014*/ 	.byte	0x00, 0xf0, 0x21, 0x00


	//----- nvinfo : EIATTR_KPARAM_INFO
	.align		4
.L_9:
        /*0018*/ 	.byte	0x04, 0x17
        /*001a*/ 	.short	(.L_11 - .L_10)
.L_10:
        /*001c*/ 	.word	0x00000000
        /*0020*/ 	.short	0x0001
        /*0022*/ 	.short	0x0008
        /*0024*/ 	.byte	0x00, 0xf0, 0x21, 0x00


	//----- nvinfo : EIATTR_KPARAM_INFO
	.align		4
.L_11:
        /*0028*/ 	.byte	0x04, 0x17
        /*002a*/ 	.short	(.L_13 - .L_12)
.L_12:
        /*002c*/ 	.word	0x00000000
        /*0030*/ 	.short	0x0000
        /*0032*/ 	.short	0x0000
        /*0034*/ 	.byte	0x00, 0xf5, 0x21, 0x00


	//----- nvinfo : EIATTR_SPARSE_MMA_MASK
	.align		4
.L_13:
        /*0038*/ 	.byte	0x03, 0x50
        /*003a*/ 	.short	0x0000


	//----- nvinfo : EIATTR_MAXREG_COUNT
	.align		4
        /*003c*/ 	.byte	0x03, 0x1b
        /*003e*/ 	.short	0x00ff


	//----- nvinfo : EIATTR_MERCURY_ISA_VERSION
	.align		4
        /*0040*/ 	.byte	0x03, 0x5f
        /*0042*/ 	.short	0x0101


	//----- nvinfo : EIATTR_VRC_CTA_INIT_COUNT
	.align		4
        /*0044*/ 	.byte	0x02, 0x4a
	.zero		1
	.zero		1


	//----- nvinfo : EIATTR_EXIT_INSTR_OFFSETS
	.align		4
        /*0048*/ 	.byte	0x04, 0x1c
        /*004a*/ 	.short	(.L_15 - .L_14)


	//   ....[0]....
.L_14:
        /*004c*/ 	.word	0x000000b0


	//   ....[1]....
        /*0050*/ 	.word	0x000002b0


	//----- nvinfo : EIATTR_CRS_STACK_SIZE
	.align		4
.L_15:
        /*0054*/ 	.byte	0x04, 0x1e
        /*0056*/ 	.short	(.L_17 - .L_16)
.L_16:
        /*0058*/ 	.word	0x00000000


	//----- nvinfo : EIATTR_CBANK_PARAM_SIZE
	.align		4
.L_17:
        /*005c*/ 	.byte	0x03, 0x19
        /*005e*/ 	.short	0x0018


	//----- nvinfo : EIATTR_PARAM_CBANK
	.align		4
        /*0060*/ 	.byte	0x04, 0x0a
        /*0062*/ 	.short	(.L_19 - .L_18)
	.align		4
.L_18:
        /*0064*/ 	.word	index@(.nv.constant0._Z17CalculateParallelPjyy)
        /*0068*/ 	.short	0x0380
        /*006a*/ 	.short	0x0018


	//----- nvinfo : EIATTR_SW_WAR
	.align		4
.L_19:
        /*006c*/ 	.byte	0x04, 0x36
        /*006e*/ 	.short	(.L_21 - .L_20)
.L_20:
        /*0070*/ 	.word	0x00000008
.L_21:


//--------------------- .nv.callgraph             --------------------------
	.section	.nv.callgraph,"",@"SHT_CUDA_CALLGRAPH"
	.align	4
	.sectionentsize	8
	.align		4
        /*0000*/ 	.word	0x00000000
	.align		4
        /*0004*/ 	.word	0xffffffff
	.align		4
        /*0008*/ 	.word	0x00000000
	.align		4
        /*000c*/ 	.word	0xfffffffe
	.align		4
        /*0010*/ 	.word	0x00000000
	.align		4
        /*0014*/ 	.word	0xfffffffd
	.align		4
        /*0018*/ 	.word	0x00000000
	.align		4
        /*001c*/ 	.word	0xfffffffc


//--------------------- .text._Z17CalculateParallelPjyy --------------------------
	.section	.text._Z17CalculateParallelPjyy,"ax",@progbits
	.align	128
        .global         _Z17CalculateParallelPjyy
        .type           _Z17CalculateParallelPjyy,@function
        .size           _Z17CalculateParallelPjyy,(.L_x_4 - _Z17CalculateParallelPjyy)
        .other          _Z17CalculateParallelPjyy,@"STO_CUDA_ENTRY STV_DEFAULT"
_Z17CalculateParallelPjyy:
.text._Z17CalculateParallelPjyy:
[----:B------:R-:W-:Y:S01]  /*0000*/  LDC R1, c[0x0][0x37c] ;  /* 0x0000df00ff017b82 */ /* 0x000fe20000000800 */
[----:B------:R-:W0:Y:S07]  /*0010*/  S2R R0, SR_TID.X ;  /* 0x0000000000007919 */ /* 0x000e2e0000002100 */
[----:B------:R-:W0:Y:S01]  /*0020*/  S2UR UR4, SR_CTAID.X ;  /* 0x00000000000479c3 */ /* 0x000e220000002500 */
[----:B------:R-:W1:Y:S01]  /*0030*/  LDCU UR5, c[0x0][0x390] ;  /* 0x00007200ff0577ac */ /* 0x000e620008000800 */
[----:B------:R-:W2:Y:S06]  /*0040*/  LDCU.64 UR6, c[0x0][0x388] ;  /* 0x00007100ff0677ac */ /* 0x000eac0008000a00 */
[----:B------:R-:W0:Y:S02]  /*0050*/  LDC R3, c[0x0][0x360] ;  /* 0x0000d800ff037b82 */ /* 0x000e240000000800 */
[----:B0-----:R-:W-:-:S04]  /*0060*/  IMAD R0, R3, UR4, R0 ;  /* 0x0000000403007c24 */ /* 0x001fc8000f8e0200 */
[----:B-1----:R-:W-:-:S05]  /*0070*/  VIADD R0, R0, UR5 ;  /* 0x0000000500007c36 */ /* 0x002fca0008000000 */
[----:B--2---:R-:W-:Y:S02]  /*0080*/  ISETP.GE.U32.AND P0, PT, R0, UR6, PT ;  /* 0x0000000600007c0c */ /* 0x004fe4000bf06070 */
[----:B------:R-:W-:-:S04]  /*0090*/  SHF.R.S32.HI R4, RZ, 0x1f, R0 ;  /* 0x0000001fff047819 */ /* 0x000fc80000011400 */
[----:B------:R-:W-:-:S13]  /*00a0*/  ISETP.GE.U32.AND.EX P0, PT, R4, UR7, PT, P0 ;  /* 0x0000000704007c0c */ /* 0x000fda000bf06100 */
[----:B------:R-:W-:Y:S05]  /*00b0*/  @P0 EXIT ;  /* 0x000000000000094d */ /* 0x000fea0003800000 */
[----:B------:R-:W-:Y:S01]  /*00c0*/  ISETP.NE.AND P0, PT, R0, 0x1, PT ;  /* 0x000000010000780c */ /* 0x000fe20003f05270 */
[----:B------:R-:W-:Y:S01]  /*00d0*/  BSSY.RECONVERGENT B0, `(.L_x_0) ;  /* 0x0000015000007945 */ /* 0x000fe20003800200 */
[----:B------:R-:W-:-:S11]  /*00e0*/  IMAD.MOV.U32 R5, RZ, RZ, RZ ;  /* 0x000000ffff057224 */ /* 0x000fd600078e00ff */
[----:B------:R-:W-:Y:S05]  /*00f0*/  @!P0 BRA `(.L_x_1) ;  /* 0x0000000000488947 */ /* 0x000fea0003800000 */
[----:B------:R-:W-:Y:S02]  /*0100*/  IMAD.MOV.U32 R5, RZ, RZ, RZ ;  /* 0x000000ffff057224 */ /* 0x000fe400078e00ff */
[----:B------:R-:W-:Y:S02]  /*0110*/  IMAD.MOV.U32 R6, RZ, RZ, R0 ;  /* 0x000000ffff067224 */ /* 0x000fe400078e0000 */
[----:B------:R-:W-:-:S07]  /*0120*/  IMAD.MOV.U32 R7, RZ, RZ, R4 ;  /* 0x000000ffff077224 */ /* 0x000fce00078e0004 */
.L_x_2:
[----:B------:R-:W-:Y:S01]  /*0130*/  LOP3.LUT R2, R6, 0x1, RZ, 0xc0, !PT ;  /* 0x0000000106027812 */ /* 0x000fe200078ec0ff */
[----:B------:R-:W-:-:S03]  /*0140*/  VIADD R5, R5, 0x1 ;  /* 0x0000000105057836 */ /* 0x000fc60000000000 */
[----:B------:R-:W-:-:S04]  /*0150*/  ISETP.NE.U32.AND P0, PT, R2, 0x1, PT ;  /* 0x000000010200780c */ /* 0x000fc80003f05070 */
[----:B------:R-:W-:-:S13]  /*0160*/  ISETP.NE.U32.AND.EX P0, PT, RZ, RZ, PT, P0 ;  /* 0x000000ffff00720c */ /* 0x000fda0003f05100 */
[----:B------:R-:W-:Y:S02]  /*0170*/  @!P0 IMAD.MOV.U32 R2, RZ, RZ, 0x1 ;  /* 0x00000001ff028424 */ /* 0x000fe400078e00ff */
[----:B------:R-:W-:Y:S02]  /*0180*/  @!P0 IMAD.MOV.U32 R3, RZ, RZ, 0x0 ;  /* 0x00000000ff038424 */ /* 0x000fe400078e00ff */
[----:B------:R-:W-:Y:S02]  /*0190*/  @!P0 IMAD R9, R7, 0x3, RZ ;  /* 0x0000000307098824 */ /* 0x000fe400078e02ff */
[C---:B------:R-:W-:Y:S01]  /*01a0*/  @!P0 IMAD.WIDE.U32 R2, R6.reuse, 0x3, R2 ;  /* 0x0000000306028825 */ /* 0x040fe200078e0002 */
[--C-:B------:R-:W-:Y:S02]  /*01b0*/  @P0 SHF.R.U64 R6, R6, 0x1, R7.reuse ;  /* 0x0000000106060819 */ /* 0x100fe40000001207 */
[----:B------:R-:W-:Y:S01]  /*01c0*/  @P0 SHF.R.U32.HI R7, RZ, 0x1, R7 ;  /* 0x00000001ff070819 */ /* 0x000fe20000011607 */
[----:B------:R-:W-:-:S02]  /*01d0*/  @!P0 IMAD.MOV.U32 R6, RZ, RZ, R2 ;  /* 0x000000ffff068224 */ /* 0x000fc400078e0002 */
[----:B------:R-:W-:-:S03]  /*01e0*/  @!P0 IMAD.IADD R7, R3, 0x1, R9 ;  /* 0x0000000103078824 */ /* 0x000fc600078e0209 */
[----:B------:R-:W-:-:S04]  /*01f0*/  ISETP.NE.U32.AND P0, PT, R6, 0x1, PT ;  /* 0x000000010600780c */ /* 0x000fc80003f05070 */
[----:B------:R-:W-:-:S13]  /*0200*/  ISETP.NE.AND.EX P0, PT, R7, RZ, PT, P0 ;  /* 0x000000ff0700720c */ /* 0x000fda0003f05300 */
[----:B------:R-:W-:Y:S05]  /*0210*/  @P0 BRA `(.L_x_2) ;  /* 0xfffffffc00c40947 */ /* 0x000fea000383ffff */
.L_x_1:
[----:B------:R-:W-:Y:S05]  /*0220*/  BSYNC.RECONVERGENT B0 ;  /* 0x0000000000007941 */ /* 0x000fea0003800200 */
.L_x_0:
[----:B------:R-:W0:Y:S01]  /*0230*/  LDCU.64 UR8, c[0x0][0x390] ;  /* 0x00007200ff0877ac */ /* 0x000e220008000a00 */
[----:B------:R-:W1:Y:S01]  /*0240*/  LDCU.64 UR6, c[0x0][0x380] ;  /* 0x00007000ff0677ac */ /* 0x000e620008000a00 */
[----:B------:R-:W2:Y:S01]  /*0250*/  LDCU.64 UR4, c[0x0][0x358] ;  /* 0x00006b00ff0477ac */ /* 0x000ea20008000a00 */
[----:B0-----:R-:W-:-:S04]  /*0260*/  IADD3 R0, P0, PT, R0, -UR8, RZ ;  /* 0x8000000800007c10 */ /* 0x001fc8000ff1e0ff */
[----:B------:R-:W-:Y:S02]  /*0270*/  IADD3.X R3, PT, PT, R4, ~UR9, RZ, P0, !PT ;  /* 0x8000000904037c10 */ /* 0x000fe400087fe4ff */
[----:B-1----:R-:W-:-:S04]  /*0280*/  LEA R2, P0, R0, UR6, 0x2 ;  /* 0x0000000600027c11 */ /* 0x002fc8000f8010ff */
[----:B------:R-:W-:-:S05]  /*0290*/  LEA.HI.X R3, R0, UR7, R3, 0x2, P0 ;  /* 0x0000000700037c11 */ /* 0x000fca00080f1403 */
[----:B--2---:R-:W-:Y:S01]  /*02a0*/  STG.E desc[UR4][R2.64], R5 ;  /* 0x0000000502007986 */ /* 0x004fe2000c101904 */
[----:B------:R-:W-:Y:S05]  /*02b0*/  EXIT ;  /* 0x000000000000794d */ /* 0x000fea0003800000 */
.L_x_3:
[----:B------:R-:W-:-:S00]  /*02c0*/  BRA `(.L_x_3) ;  /* 0xfffffffc00fc7947 */ /* 0x000fc0000383ffff */
[----:B------:R-:W-:-:S00]  /*02d0*/  NOP ;  /* 0x0000000000007918 */ /* 0x000fc00000000000 */
        /* <DEDUP_REMOVED lines=10> */
.L_x_4:


//--------------------- .nv.shared.reserved.0     --------------------------
	.section	.nv.shared.reserved.0,"aw",@nobits
	.weak		__nv_reservedSMEM_offset_0_alias
	.size		__nv_reservedSMEM_offset_0_alias, 0, 64
	.other		__nv_reservedSMEM_offset_0_alias,@"STO_CUDA_RESERVED_SHARED STV_DEFAULT"
__nv_reservedSMEM_offset_0_alias:
	.zero		0
	.zero		64


//--------------------- .nv.constant0._Z17CalculateParallelPjyy --------------------------
	.section	.nv.constant0._Z17CalculateParallelPjyy,"a",@progbits
	.sectionflags	@""
	.align	4
.nv.constant0._Z17CalculateParallelPjyy:
	.zero		920


//--------------------- SYMBOLS --------------------------

	.type		.nv.reservedSmem.offset0,@object
	.size		.nv.reservedSmem.offset0,0x4
